//
// Generated by NVIDIA NVVM Compiler
//
// Compiler Build ID: CL-36424714
// Cuda compilation tools, release 13.0, V13.0.88
// Based on NVVM 20.0.0
//

.version 9.0
.target sm_100
.address_size 64

	// .globl	_Z15matrixMulKernelPfS_S_i

.visible .entry _Z15matrixMulKernelPfS_S_i(
	.param .u64 .ptr .align 1 _Z15matrixMulKernelPfS_S_i_param_0,
	.param .u64 .ptr .align 1 _Z15matrixMulKernelPfS_S_i_param_1,
	.param .u64 .ptr .align 1 _Z15matrixMulKernelPfS_S_i_param_2,
	.param .u32 _Z15matrixMulKernelPfS_S_i_param_3
)
{
	.reg .pred 	%p<12>;
	.reg .b32 	%r<41>;
	.reg .b32 	%f<56>;
	.reg .b64 	%rd<66>;

	ld.param.u64 	%rd15, [_Z15matrixMulKernelPfS_S_i_param_0];
	ld.param.u64 	%rd16, [_Z15matrixMulKernelPfS_S_i_param_1];
	ld.param.u64 	%rd14, [_Z15matrixMulKernelPfS_S_i_param_2];
	ld.param.u32 	%r17, [_Z15matrixMulKernelPfS_S_i_param_3];
	cvta.to.global.u64 	%rd1, %rd16;
	cvta.to.global.u64 	%rd2, %rd15;
	mov.u32 	%r18, %ctaid.x;
	mov.u32 	%r19, %ntid.x;
	mov.u32 	%r20, %tid.x;
	mad.lo.s32 	%r1, %r18, %r19, %r20;
	mov.u32 	%r21, %ctaid.y;
	mov.u32 	%r22, %ntid.y;
	mov.u32 	%r23, %tid.y;
	mad.lo.s32 	%r2, %r21, %r22, %r23;
	max.s32 	%r24, %r2, %r1;
	setp.ge.s32 	%p1, %r24, %r17;
	setp.lt.s32 	%p2, %r17, 1;
	or.pred  	%p3, %p1, %p2;
	@%p3 bra 	$L__BB0_12;
	cvta.to.global.u64 	%rd17, %rd14;
	mul.lo.s32 	%r3, %r17, %r2;
	add.s32 	%r26, %r3, %r1;
	mul.wide.s32 	%rd18, %r26, 4;
	add.s64 	%rd3, %rd17, %rd18;
	and.b32  	%r4, %r17, 7;
	setp.lt.u32 	%p4, %r17, 8;
	mov.f32 	%f53, 0f00000000;
	mov.b32 	%r39, 0;
	@%p4 bra 	$L__BB0_4;
	and.b32  	%r27, %r17, 2147483640;
	neg.s32 	%r37, %r27;
	mul.wide.u32 	%rd19, %r17, 4;
	add.s64 	%rd4, %rd1, %rd19;
	mul.wide.u32 	%rd20, %r17, 8;
	add.s64 	%rd5, %rd1, %rd20;
	mul.wide.u32 	%rd21, %r17, 12;
	add.s64 	%rd6, %rd1, %rd21;
	mul.wide.u32 	%rd22, %r17, 16;
	add.s64 	%rd7, %rd1, %rd22;
	mul.wide.u32 	%rd23, %r17, 20;
	add.s64 	%rd8, %rd1, %rd23;
	mul.wide.u32 	%rd24, %r17, 24;
	add.s64 	%rd9, %rd1, %rd24;
	mul.wide.u32 	%rd25, %r17, 28;
	add.s64 	%rd10, %rd1, %rd25;
	mul.wide.u32 	%rd26, %r3, 4;
	add.s64 	%rd27, %rd26, %rd2;
	add.s64 	%rd65, %rd27, 16;
	mov.f32 	%f53, 0f00000000;
	mov.u32 	%r36, %r1;
$L__BB0_3:
	.pragma "nounroll";
	and.b32  	%r39, %r17, 2147483640;
	mul.wide.s32 	%rd28, %r36, 4;
	add.s64 	%rd29, %rd4, %rd28;
	add.s64 	%rd30, %rd5, %rd28;
	add.s64 	%rd31, %rd6, %rd28;
	add.s64 	%rd32, %rd7, %rd28;
	add.s64 	%rd33, %rd8, %rd28;
	add.s64 	%rd34, %rd9, %rd28;
	add.s64 	%rd35, %rd10, %rd28;
	add.s64 	%rd36, %rd1, %rd28;
	ld.global.f32 	%f10, [%rd65+-16];
	ld.global.f32 	%f11, [%rd36];
	fma.rn.f32 	%f12, %f10, %f11, %f53;
	st.global.f32 	[%rd3], %f12;
	ld.global.f32 	%f13, [%rd65+-12];
	ld.global.f32 	%f14, [%rd29];
	fma.rn.f32 	%f15, %f13, %f14, %f12;
	st.global.f32 	[%rd3], %f15;
	ld.global.f32 	%f16, [%rd65+-8];
	ld.global.f32 	%f17, [%rd30];
	fma.rn.f32 	%f18, %f16, %f17, %f15;
	st.global.f32 	[%rd3], %f18;
	ld.global.f32 	%f19, [%rd65+-4];
	ld.global.f32 	%f20, [%rd31];
	fma.rn.f32 	%f21, %f19, %f20, %f18;
	st.global.f32 	[%rd3], %f21;
	ld.global.f32 	%f22, [%rd65];
	ld.global.f32 	%f23, [%rd32];
	fma.rn.f32 	%f24, %f22, %f23, %f21;
	st.global.f32 	[%rd3], %f24;
	ld.global.f32 	%f25, [%rd65+4];
	ld.global.f32 	%f26, [%rd33];
	fma.rn.f32 	%f27, %f25, %f26, %f24;
	st.global.f32 	[%rd3], %f27;
	ld.global.f32 	%f28, [%rd65+8];
	ld.global.f32 	%f29, [%rd34];
	fma.rn.f32 	%f30, %f28, %f29, %f27;
	st.global.f32 	[%rd3], %f30;
	ld.global.f32 	%f31, [%rd65+12];
	ld.global.f32 	%f32, [%rd35];
	fma.rn.f32 	%f53, %f31, %f32, %f30;
	st.global.f32 	[%rd3], %f53;
	add.s32 	%r37, %r37, 8;
	shl.b32 	%r28, %r17, 3;
	add.s32 	%r36, %r36, %r28;
	add.s64 	%rd65, %rd65, 32;
	setp.ne.s32 	%p5, %r37, 0;
	@%p5 bra 	$L__BB0_3;
$L__BB0_4:
	setp.eq.s32 	%p6, %r4, 0;
	@%p6 bra 	$L__BB0_12;
	and.b32  	%r12, %r17, 3;
	setp.lt.u32 	%p7, %r4, 4;
	@%p7 bra 	$L__BB0_7;
	add.s32 	%r29, %r39, %r3;
	mul.wide.u32 	%rd37, %r29, 4;
	add.s64 	%rd38, %rd2, %rd37;
	ld.global.f32 	%f33, [%rd38];
	mad.lo.s32 	%r30, %r39, %r17, %r1;
	mul.wide.s32 	%rd39, %r30, 4;
	add.s64 	%rd40, %rd1, %rd39;
	ld.global.f32 	%f34, [%rd40];
	fma.rn.f32 	%f35, %f33, %f34, %f53;
	st.global.f32 	[%rd3], %f35;
	cvt.u64.u32 	%rd41, %r3;
	cvt.u64.u32 	%rd42, %r39;
	add.s64 	%rd43, %rd42, %rd41;
	shl.b64 	%rd44, %rd43, 2;
	add.s64 	%rd45, %rd2, %rd44;
	ld.global.f32 	%f36, [%rd45+4];
	mul.wide.u32 	%rd46, %r17, 4;
	add.s64 	%rd47, %rd40, %rd46;
	ld.global.f32 	%f37, [%rd47];
	fma.rn.f32 	%f38, %f36, %f37, %f35;
	st.global.f32 	[%rd3], %f38;
	ld.global.f32 	%f39, [%rd45+8];
	add.s64 	%rd48, %rd47, %rd46;
	ld.global.f32 	%f40, [%rd48];
	fma.rn.f32 	%f41, %f39, %f40, %f38;
	st.global.f32 	[%rd3], %f41;
	ld.global.f32 	%f42, [%rd45+12];
	add.s64 	%rd49, %rd48, %rd46;
	ld.global.f32 	%f43, [%rd49];
	fma.rn.f32 	%f53, %f42, %f43, %f41;
	st.global.f32 	[%rd3], %f53;
	add.s32 	%r39, %r39, 4;
$L__BB0_7:
	setp.eq.s32 	%p8, %r12, 0;
	@%p8 bra 	$L__BB0_12;
	setp.eq.s32 	%p9, %r12, 1;
	@%p9 bra 	$L__BB0_10;
	add.s32 	%r31, %r39, %r3;
	mul.wide.u32 	%rd50, %r31, 4;
	add.s64 	%rd51, %rd2, %rd50;
	ld.global.f32 	%f44, [%rd51];
	mad.lo.s32 	%r32, %r39, %r17, %r1;
	mul.wide.s32 	%rd52, %r32, 4;
	add.s64 	%rd53, %rd1, %rd52;
	ld.global.f32 	%f45, [%rd53];
	fma.rn.f32 	%f46, %f44, %f45, %f53;
	st.global.f32 	[%rd3], %f46;
	cvt.u64.u32 	%rd54, %r3;
	cvt.u64.u32 	%rd55, %r39;
	add.s64 	%rd56, %rd55, %rd54;
	shl.b64 	%rd57, %rd56, 2;
	add.s64 	%rd58, %rd2, %rd57;
	ld.global.f32 	%f47, [%rd58+4];
	mul.wide.u32 	%rd59, %r17, 4;
	add.s64 	%rd60, %rd53, %rd59;
	ld.global.f32 	%f48, [%rd60];
	fma.rn.f32 	%f53, %f47, %f48, %f46;
	st.global.f32 	[%rd3], %f53;
	add.s32 	%r39, %r39, 2;
$L__BB0_10:
	and.b32  	%r33, %r17, 1;
	setp.eq.b32 	%p10, %r33, 1;
	not.pred 	%p11, %p10;
	@%p11 bra 	$L__BB0_12;
	add.s32 	%r34, %r39, %r3;
	mul.wide.u32 	%rd61, %r34, 4;
	add.s64 	%rd62, %rd2, %rd61;
	ld.global.f32 	%f49, [%rd62];
	mad.lo.s32 	%r35, %r39, %r17, %r1;
	mul.wide.s32 	%rd63, %r35, 4;
	add.s64 	%rd64, %rd1, %rd63;
	ld.global.f32 	%f50, [%rd64];
	fma.rn.f32 	%f51, %f49, %f50, %f53;
	st.global.f32 	[%rd3], %f51;
$L__BB0_12:
	ret;

}


// ===== COMPILED SASS (sm_100) =====

	.target	sm_100

	.elftype	@"ET_EXEC"


//--------------------- .note.nv.tkinfo           --------------------------
	.section	.note.nv.tkinfo,"",@"SHT_NOTE"
	.sectionflags	@"SHF_NOTE_NV_TKINFO"
	.tkinfo
        /*0018*/ 	.word	0x00000002
        /*0030*/ 	.string	""
        /*0030*/ 	.string	"ptxas"
        /*0030*/ 	.string	"Cuda compilation tools, release 13.0, V13.0.88"
        /*0030*/ 	.string	"Build cuda_13.0.r13.0/compiler.36424714_0"
        /*0030*/ 	.string	"-arch sm_100 -m 64 "



//--------------------- .note.nv.cuinfo           --------------------------
	.section	.note.nv.cuinfo,"",@"SHT_NOTE"
	.sectionflags	@"SHF_NOTE_NV_CUINFO"
        /*0018*/ 	.short	0x0002
        /*001a*/ 	.short	0x0064
        /*001c*/ 	.short	0x0082
	.zero		2


//--------------------- .nv.info                  --------------------------
	.section	.nv.info,"",@"SHT_CUDA_INFO"
	.align	4


	//----- nvinfo : EIATTR_REGCOUNT
	.align		4
        /*0000*/ 	.byte	0x04, 0x2f
        /*0002*/ 	.short	(.L_1 - .L_0)
	.align		4
.L_0:
        /*0004*/ 	.word	index@(_Z15matrixMulKernelPfS_S_i)
        /*0008*/ 	.word	0x00000018


	//----- nvinfo : EIATTR_FRAME_SIZE
	.align		4
.L_1:
        /*000c*/ 	.byte	0x04, 0x11
        /*000e*/ 	.short	(.L_3 - .L_2)
	.align		4
.L_2:
        /*0010*/ 	.word	index@(_Z15matrixMulKernelPfS_S_i)
        /*0014*/ 	.word	0x00000000


	//----- nvinfo : EIATTR_MIN_STACK_SIZE
	.align		4
.L_3:
        /*0018*/ 	.byte	0x04, 0x12
        /*001a*/ 	.short	(.L_5 - .L_4)
	.align		4
.L_4:
        /*001c*/ 	.word	index@(_Z15matrixMulKernelPfS_S_i)
        /*0020*/ 	.word	0x00000000
.L_5:


//--------------------- .nv.compat                --------------------------
	.section	.nv.compat,"",@"SHT_CUDA_COMPAT_INFO"
	.align	4
        /*0000*/ 	.byte	0x02, 0x09, 0x00, 0x00, 0x02, 0x02, 0x01, 0x00, 0x02, 0x05, 0x05, 0x00, 0x03, 0x07, 0x01, 0x01
        /*0010*/ 	.byte	0x02, 0x03, 0x00, 0x00, 0x02, 0x06, 0x01, 0x00, 0x04, 0x0b, 0x08, 0x00, 0x09, 0x00, 0x00, 0x00
        /*0020*/ 	.byte	0x00, 0x00, 0x00, 0x00


//--------------------- .nv.info._Z15matrixMulKernelPfS_S_i --------------------------
	.section	.nv.info._Z15matrixMulKernelPfS_S_i,"",@"SHT_CUDA_INFO"
	.sectionflags	@""
	.align	4


	//----- nvinfo : EIATTR_CUDA_API_VERSION
	.align		4
        /*0000*/ 	.byte	0x04, 0x37
        /*0002*/ 	.short	(.L_7 - .L_6)
.L_6:
        /*0004*/ 	.word	0x00000082


	//----- nvinfo : EIATTR_KPARAM_INFO
	.align		4
.L_7:
        /*0008*/ 	.byte	0x04, 0x17
        /*000a*/ 	.short	(.L_9 - .L_8)
.L_8:
        /*000c*/ 	.word	0x00000000
        /*0010*/ 	.short	0x0003
        /*0012*/ 	.short	0x0018
        /*0014*/ 	.byte	0x00, 0xf0, 0x11, 0x00


	//----- nvinfo : EIATTR_KPARAM_INFO
	.align		4
.L_9:
        /*0018*/ 	.byte	0x04, 0x17
        /*001a*/ 	.short	(.L_11 - .L_10)
.L_10:
        /*001c*/ 	.word	0x00000000
        /*0020*/ 	.short	0x0002
        /*0022*/ 	.short	0x0010
        /*0024*/ 	.byte	0x00, 0xf5, 0x21, 0x00


	//----- nvinfo : EIATTR_KPARAM_INFO
	.align		4
.L_11:
        /*0028*/ 	.byte	0x04, 0x17
        /*002a*/ 	.short	(.L_13 - .L_12)
.L_12:
        /*002c*/ 	.word	0x00000000
        /*0030*/ 	.short	0x0001
        /*0032*/ 	.short	0x0008
        /*0034*/ 	.byte	0x00, 0xf5, 0x21, 0x00


	//----- nvinfo : EIATTR_KPARAM_INFO
	.align		4
.L_13:
        /*0038*/ 	.byte	0x04, 0x17
        /*003a*/ 	.short	(.L_15 - .L_14)
.L_14:
        /*003c*/ 	.word	0x00000000
        /*0040*/ 	.short	0x0000
        /*0042*/ 	.short	0x0000
        /*0044*/ 	.byte	0x00, 0xf5, 0x21, 0x00


	//----- nvinfo : EIATTR_SPARSE_MMA_MASK
	.align		4
.L_15:
        /*0048*/ 	.byte	0x03, 0x50
        /*004a*/ 	.short	0x0000


	//----- nvinfo : EIATTR_MAXREG_COUNT
	.align		4
        /*004c*/ 	.byte	0x03, 0x1b
        /*004e*/ 	.short	0x00ff


	//----- nvinfo : EIATTR_MERCURY_ISA_VERSION
	.align		4
        /*0050*/ 	.byte	0x03, 0x5f
        /*0052*/ 	.short	0x0101


	//----- nvinfo : EIATTR_VRC_CTA_INIT_COUNT
	.align		4
        /*0054*/ 	.byte	0x02, 0x4a
	.zero		1
	.zero		1


	//----- nvinfo : EIATTR_EXIT_INSTR_OFFSETS
	.align		4
        /*0058*/ 	.byte	0x04, 0x1c
        /*005a*/ 	.short	(.L_17 - .L_16)


	//   ....[0]....
.L_16:
        /*005c*/ 	.word	0x000000e0


	//   ....[1]....
        /*0060*/ 	.word	0x00000660


	//   ....[2]....
        /*0064*/ 	.word	0x000008d0


	//   ....[3]....
        /*0068*/ 	.word	0x00000a90


	//   ....[4]....
        /*006c*/ 	.word	0x00000b40


	//----- nvinfo : EIATTR_CBANK_PARAM_SIZE
	.align		4
.L_17:
        /*0070*/ 	.byte	0x03, 0x19
        /*0072*/ 	.short	0x001c


	//----- nvinfo : EIATTR_PARAM_CBANK
	.align		4
        /*0074*/ 	.byte	0x04, 0x0a
        /*0076*/ 	.short	(.L_19 - .L_18)
	.align		4
.L_18:
        /*0078*/ 	.word	index@(.nv.constant0._Z15matrixMulKernelPfS_S_i)
        /*007c*/ 	.short	0x0380
        /*007e*/ 	.short	0x001c


	//----- nvinfo : EIATTR_SW_WAR
	.align		4
.L_19:
        /*0080*/ 	.byte	0x04, 0x36
        /*0082*/ 	.short	(.L_21 - .L_20)
.L_20:
        /*0084*/ 	.word	0x00000008
.L_21:


//--------------------- .nv.callgraph             --------------------------
	.section	.nv.callgraph,"",@"SHT_CUDA_CALLGRAPH"
	.align	4
	.sectionentsize	8
	.align		4
        /*0000*/ 	.word	0x00000000
	.align		4
        /*0004*/ 	.word	0xffffffff
	.align		4
        /*0008*/ 	.word	0x00000000
	.align		4
        /*000c*/ 	.word	0xfffffffe
	.align		4
        /*0010*/ 	.word	0x00000000
	.align		4
        /*0014*/ 	.word	0xfffffffd
	.align		4
        /*0018*/ 	.word	0x00000000
	.align		4
        /*001c*/ 	.word	0xfffffffc


//--------------------- .text._Z15matrixMulKernelPfS_S_i --------------------------
	.section	.text._Z15matrixMulKernelPfS_S_i,"ax",@progbits
	.align	128
        .global         _Z15matrixMulKernelPfS_S_i
        .type           _Z15matrixMulKernelPfS_S_i,@function
        .size           _Z15matrixMulKernelPfS_S_i,(.L_x_5 - _Z15matrixMulKernelPfS_S_i)
        .other          _Z15matrixMulKernelPfS_S_i,@"STO_CUDA_ENTRY STV_DEFAULT"
_Z15matrixMulKernelPfS_S_i:
.text._Z15matrixMulKernelPfS_S_i:
[----:B------:R-:W-:Y:S01]  /*0000*/  LDC R1, c[0x0][0x37c] ;  /* 0x0000df00ff017b82 */ /* 0x000fe20000000800 */
[----:B------:R-:W0:Y:S07]  /*0010*/  S2R R3, SR_TID.X ;  /* 0x0000000000037919 */ /* 0x000e2e0000002100 */
[----:B------:R-:W0:Y:S01]  /*0020*/  LDC R0, c[0x0][0x360] ;  /* 0x0000d800ff007b82 */ /* 0x000e220000000800 */
[----:B------:R-:W1:Y:S01]  /*0030*/  LDCU UR18, c[0x0][0x398] ;  /* 0x00007300ff1277ac */ /* 0x000e620008000800 */
[----:B------:R-:W2:Y:S06]  /*0040*/  S2R R2, SR_TID.Y ;  /* 0x0000000000027919 */ /* 0x000eac0000002200 */
[----:B------:R-:W0:Y:S08]  /*0050*/  S2UR UR4, SR_CTAID.X ;  /* 0x00000000000479c3 */ /* 0x000e300000002500 */
[----:B------:R-:W2:Y:S01]  /*0060*/  S2UR UR5, SR_CTAID.Y ;  /* 0x00000000000579c3 */ /* 0x000ea20000002600 */
[----:B-1----:R-:W-:-:S07]  /*0070*/  UISETP.GE.AND UP0, UPT, UR18, 0x1, UPT ;  /* 0x000000011200788c */ /* 0x002fce000bf06270 */
[----:B------:R-:W2:Y:S01]  /*0080*/  LDC R5, c[0x0][0x364] ;  /* 0x0000d900ff057b82 */ /* 0x000ea20000000800 */
[----:B------:R-:W-:Y:S01]  /*0090*/  PLOP3.LUT P0, PT, PT, PT, UP0, 0x80, 0x8 ;  /* 0x000000000008781c */ /* 0x000fe20003f0f008 */
[----:B0-----:R-:W-:Y:S02]  /*00a0*/  IMAD R0, R0, UR4, R3 ;  /* 0x0000000400007c24 */ /* 0x001fe4000f8e0203 */
[----:B--2---:R-:W-:-:S05]  /*00b0*/  IMAD R5, R5, UR5, R2 ;  /* 0x0000000505057c24 */ /* 0x004fca000f8e0202 */
[----:B------:R-:W-:-:S04]  /*00c0*/  VIMNMX R2, PT, PT, R0, R5, !PT ;  /* 0x0000000500027248 */ /* 0x000fc80007fe0100 */
[----:B------:R-:W-:-:S13]  /*00d0*/  ISETP.GE.OR P0, PT, R2, UR18, !P0 ;  /* 0x0000001202007c0c */ /* 0x000fda000c706670 */
[----:B------:R-:W-:Y:S05]  /*00e0*/  @P0 EXIT ;  /* 0x000000000000094d */ /* 0x000fea0003800000 */
[----:B------:R-:W0:Y:S01]  /*00f0*/  LDC.64 R2, c[0x0][0x390] ;  /* 0x0000e400ff027b82 */ /* 0x000e220000000a00 */
[----:B------:R-:W-:Y:S01]  /*0100*/  IMAD R5, R5, UR18, RZ ;  /* 0x0000001205057c24 */ /* 0x000fe2000f8e02ff */
[----:B------:R-:W-:Y:S01]  /*0110*/  UISETP.GE.U32.AND UP0, UPT, UR18, 0x8, UPT ;  /* 0x000000081200788c */ /* 0x000fe2000bf06070 */
[----:B------:R-:W-:Y:S01]  /*0120*/  MOV R4, RZ ;  /* 0x000000ff00047202 */ /* 0x000fe20000000f00 */
[----:B------:R-:W1:Y:S02]  /*0130*/  LDCU.64 UR16, c[0x0][0x358] ;  /* 0x00006b00ff1077ac */ /* 0x000e640008000a00 */
[----:B------:R-:W-:-:S05]  /*0140*/  IADD3 R7, PT, PT, R0, R5, RZ ;  /* 0x0000000500077210 */ /* 0x000fca0007ffe0ff */
[----:B0-----:R-:W-:-:S04]  /*0150*/  IMAD.WIDE R2, R7, 0x4, R2 ;  /* 0x0000000407027825 */ /* 0x001fc800078e0202 */
[----:B------:R-:W-:Y:S01]  /*0160*/  HFMA2 R7, -RZ, RZ, 0, 0 ;  /* 0x00000000ff077431 */ /* 0x000fe200000001ff */
[----:B-1----:R-:W-:Y:S06]  /*0170*/  BRA.U !UP0, `(.L_x_0) ;  /* 0x0000000508307547 */ /* 0x002fec000b800000 */
[----:B------:R-:W0:Y:S01]  /*0180*/  LDCU.128 UR20, c[0x0][0x380] ;  /* 0x00007000ff1477ac */ /* 0x000e220008000c00 */
[----:B------:R-:W-:Y:S01]  /*0190*/  MOV R4, R0 ;  /* 0x0000000000047202 */ /* 0x000fe20000000f00 */
[----:B------:R-:W-:-:S04]  /*01a0*/  ULOP3.LUT UR4, UR18, 0x7ffffff8, URZ, 0xc0, !UPT ;  /* 0x7ffffff812047892 */ /* 0x000fc8000f8ec0ff */
[----:B------:R-:W-:Y:S01]  /*01b0*/  UIADD3 UR4, UPT, UPT, -UR4, URZ, URZ ;  /* 0x000000ff04047290 */ /* 0x000fe2000fffe1ff */
[----:B0-----:R-:W-:Y:S01]  /*01c0*/  MOV R6, UR20 ;  /* 0x0000001400067c02 */ /* 0x001fe20008000f00 */
[----:B------:R-:W-:Y:S01]  /*01d0*/  UIMAD.WIDE.U32 UR6, UR18, 0xc, UR22 ;  /* 0x0000000c120678a5 */ /* 0x000fe2000f8e0016 */
[----:B------:R-:W-:Y:S01]  /*01e0*/  MOV R7, UR21 ;  /* 0x0000001500077c02 */ /* 0x000fe20008000f00 */
[----:B------:R-:W-:Y:S02]  /*01f0*/  UIMAD.WIDE.U32 UR8, UR18, 0x10, UR22 ;  /* 0x00000010120878a5 */ /* 0x000fe4000f8e0016 */
[----:B------:R-:W-:Y:S01]  /*0200*/  UIMAD.WIDE.U32 UR10, UR18, 0x14, UR22 ;  /* 0x00000014120a78a5 */ /* 0x000fe2000f8e0016 */
[----:B------:R-:W-:Y:S01]  /*0210*/  IMAD.WIDE.U32 R6, R5, 0x4, R6 ;  /* 0x0000000405067825 */ /* 0x000fe200078e0006 */
[----:B------:R-:W-:Y:S02]  /*0220*/  UIMAD.WIDE.U32 UR12, UR18, 0x18, UR22 ;  /* 0x00000018120c78a5 */ /* 0x000fe4000f8e0016 */
[----:B------:R-:W-:Y:S01]  /*0230*/  UIMAD.WIDE.U32 UR14, UR18, 0x1c, UR22 ;  /* 0x0000001c120e78a5 */ /* 0x000fe2000f8e0016 */
[----:B------:R-:W-:-:S04]  /*0240*/  IADD3 R6, P0, PT, R6, 0x10, RZ ;  /* 0x0000001006067810 */ /* 0x000fc80007f1e0ff */
[----:B------:R-:W-:Y:S02]  /*0250*/  IADD3.X R9, PT, PT, RZ, R7, RZ, P0, !PT ;  /* 0x00000007ff097210 */ /* 0x000fe400007fe4ff */
[----:B------:R-:W-:-:S07]  /*0260*/  MOV R7, RZ ;  /* 0x000000ff00077202 */ /* 0x000fce0000000f00 */
.L_x_1:
[----:B------:R-:W-:Y:S01]  /*0270*/  HFMA2 R11, -RZ, RZ, 0, 2.384185791015625e-07 ;  /* 0x00000004ff0b7431 */ /* 0x000fe200000001ff */
[----:B------:R-:W-:-:S05]  /*0280*/  MOV R8, R6 ;  /* 0x0000000600087202 */ /* 0x000fca0000000f00 */
[----:B------:R-:W2:Y:S01]  /*0290*/  LDG.E R6, desc[UR16][R8.64+-0x10] ;  /* 0xfffff01008067981 */ /* 0x000ea2000c1e1900 */
[----:B------:R-:W-:-:S06]  /*02a0*/  IMAD.WIDE R10, R4, R11, UR22 ;  /* 0x00000016040a7e25 */ /* 0x000fcc000f8e020b */
[----:B------:R-:W2:Y:S01]  /*02b0*/  LDG.E R10, desc[UR16][R10.64] ;  /* 0x000000100a0a7981 */ /* 0x000ea2000c1e1900 */
[----:B------:R-:W-:-:S06]  /*02c0*/  UIMAD.WIDE.U32 UR20, UR18, 0x4, UR22 ;  /* 0x00000004121478a5 */ /* 0x000fcc000f8e0016 */
[----:B------:R-:W-:Y:S01]  /*02d0*/  MOV R13, UR21 ;  /* 0x00000015000d7c02 */ /* 0x000fe20008000f00 */
[----:B------:R-:W-:Y:S02]  /*02e0*/  IMAD.U32 R12, RZ, RZ, UR20 ;  /* 0x00000014ff0c7e24 */ /* 0x000fe4000f8e00ff */
[----:B--2---:R-:W-:Y:S02]  /*02f0*/  FFMA R15, R6, R10, R7 ;  /* 0x0000000a060f7223 */ /* 0x004fe40000000007 */
[----:B0-----:R-:W-:-:S03]  /*0300*/  IMAD.WIDE R6, R4, 0x4, R12 ;  /* 0x0000000404067825 */ /* 0x001fc600078e020c */
[----:B------:R0:W-:Y:S04]  /*0310*/  STG.E desc[UR16][R2.64], R15 ;  /* 0x0000000f02007986 */ /* 0x0001e8000c101910 */
[----:B------:R-:W2:Y:S04]  /*0320*/  LDG.E R6, desc[UR16][R6.64] ;  /* 0x0000001006067981 */ /* 0x000ea8000c1e1900 */
[----:B------:R-:W2:Y:S01]  /*0330*/  LDG.E R14, desc[UR16][R8.64+-0xc] ;  /* 0xfffff410080e7981 */ /* 0x000ea2000c1e1900 */
[----:B------:R-:W-:-:S06]  /*0340*/  UIMAD.WIDE.U32 UR20, UR18, 0x8, UR22 ;  /* 0x00000008121478a5 */ /* 0x000fcc000f8e0016 */
[----:B------:R-:W-:Y:S02]  /*0350*/  MOV R12, UR20 ;  /* 0x00000014000c7c02 */ /* 0x000fe40008000f00 */
[----:B------:R-:W-:-:S03]  /*0360*/  MOV R13, UR21 ;  /* 0x00000015000d7c02 */ /* 0x000fc60008000f00 */
[----:B------:R-:W-:-:S04]  /*0370*/  IMAD.WIDE R10, R4, 0x4, R12 ;  /* 0x00000004040a7825 */ /* 0x000fc800078e020c */
[----:B--2---:R-:W-:-:S05]  /*0380*/  FFMA R17, R14, R6, R15 ;  /* 0x000000060e117223 */ /* 0x004fca000000000f */
[----:B------:R-:W-:Y:S04]  /*0390*/  STG.E desc[UR16][R2.64], R17 ;  /* 0x0000001102007986 */ /* 0x000fe8000c101910 */
[----:B------:R-:W0:Y:S04]  /*03a0*/  LDG.E R10, desc[UR16][R10.64] ;  /* 0x000000100a0a7981 */ /* 0x000e28000c1e1900 */
[----:B------:R-:W0:Y:S01]  /*03b0*/  LDG.E R12, desc[UR16][R8.64+-0x8] ;  /* 0xfffff810080c7981 */ /* 0x000e22000c1e1900 */
[----:B------:R-:W-:-:S05]  /*03c0*/  HFMA2 R13, -RZ, RZ, 0, 2.384185791015625e-07 ;  /* 0x00000004ff0d7431 */ /* 0x000fca00000001ff */
[----:B------:R-:W-:-:S04]  /*03d0*/  IMAD.WIDE R6, R4, R13, UR6 ;  /* 0x0000000604067e25 */ /* 0x000fc8000f8e020d */
[----:B0-----:R-:W-:-:S05]  /*03e0*/  FFMA R15, R12, R10, R17 ;  /* 0x0000000a0c0f7223 */ /* 0x001fca0000000011 */
[----:B------:R0:W-:Y:S04]  /*03f0*/  STG.E desc[UR16][R2.64], R15 ;  /* 0x0000000f02007986 */ /* 0x0001e8000c101910 */
[----:B------:R-:W2:Y:S04]  /*0400*/  LDG.E R6, desc[UR16][R6.64] ;  /* 0x0000001006067981 */ /* 0x000ea8000c1e1900 */
[----:B------:R-:W2:Y:S02]  /*0410*/  LDG.E R12, desc[UR16][R8.64+-0x4] ;  /* 0xfffffc10080c7981 */ /* 0x000ea4000c1e1900 */
[----:B--2---:R-:W-:Y:S01]  /*0420*/  FFMA R19, R12, R6, R15 ;  /* 0x000000060c137223 */ /* 0x004fe2000000000f */
[----:B------:R-:W-:-:S04]  /*0430*/  IMAD.WIDE R12, R4, R13, UR8 ;  /* 0x00000008040c7e25 */ /* 0x000fc8000f8e020d */
[----:B------:R1:W-:Y:S04]  /*0440*/  STG.E desc[UR16][R2.64], R19 ;  /* 0x0000001302007986 */ /* 0x0003e8000c101910 */
[----:B------:R-:W2:Y:S04]  /*0450*/  LDG.E R12, desc[UR16][R12.64] ;  /* 0x000000100c0c7981 */ /* 0x000ea8000c1e1900 */
[----:B------:R-:W2:Y:S01]  /*0460*/  LDG.E R10, desc[UR16][R8.64] ;  /* 0x00000010080a7981 */ /* 0x000ea2000c1e1900 */
[----:B------:R-:W-:Y:S01]  /*0470*/  MOV R11, 0x4 ;  /* 0x00000004000b7802 */ /* 0x000fe20000000f00 */
[----:B0-----:R-:W-:-:S02]  /*0480*/  HFMA2 R15, -RZ, RZ, 0, 2.384185791015625e-07 ;  /* 0x00000004ff0f7431 */ /* 0x001fc400000001ff */
[----:B--2---:R-:W-:Y:S02]  /*0490*/  FFMA R17, R10, R12, R19 ;  /* 0x0000000c0a117223 */ /* 0x004fe40000000013 */
[----:B------:R-:W-:-:S03]  /*04a0*/  IMAD.WIDE R10, R4, R11, UR10 ;  /* 0x0000000a040a7e25 */ /* 0x000fc6000f8e020b */
[----:B------:R0:W-:Y:S04]  /*04b0*/  STG.E desc[UR16][R2.64], R17 ;  /* 0x0000001102007986 */ /* 0x0001e8000c101910 */
[----:B------:R-:W2:Y:S04]  /*04c0*/  LDG.E R10, desc[UR16][R10.64] ;  /* 0x000000100a0a7981 */ /* 0x000ea8000c1e1900 */
[----:B------:R-:W2:Y:S01]  /*04d0*/  LDG.E R6, desc[UR16][R8.64+0x4] ;  /* 0x0000041008067981 */ /* 0x000ea2000c1e1900 */
[----:B------:R-:W-:-:S04]  /*04e0*/  IMAD.WIDE R14, R4, R15, UR12 ;  /* 0x0000000c040e7e25 */ /* 0x000fc8000f8e020f */
[----:B--2---:R-:W-:-:S05]  /*04f0*/  FFMA R21, R6, R10, R17 ;  /* 0x0000000a06157223 */ /* 0x004fca0000000011 */
[----:B------:R0:W-:Y:S04]  /*0500*/  STG.E desc[UR16][R2.64], R21 ;  /* 0x0000001502007986 */ /* 0x0001e8000c101910 */
[----:B------:R-:W1:Y:S04]  /*0510*/  LDG.E R14, desc[UR16][R14.64] ;  /* 0x000000100e0e7981 */ /* 0x000e68000c1e1900 */
[----:B------:R-:W1:Y:S01]  /*0520*/  LDG.E R6, desc[UR16][R8.64+0x8] ;  /* 0x0000081008067981 */ /* 0x000e62000c1e1900 */
[----:B------:R-:W-:-:S04]  /*0530*/  IMAD.MOV.U32 R13, RZ, RZ, 0x4 ;  /* 0x00000004ff0d7424 */ /* 0x000fc800078e00ff */
[----:B------:R-:W-:-:S04]  /*0540*/  IMAD.WIDE R12, R4, R13, UR14 ;  /* 0x0000000e040c7e25 */ /* 0x000fc8000f8e020d */
[----:B-1----:R-:W-:-:S05]  /*0550*/  FFMA R19, R6, R14, R21 ;  /* 0x0000000e06137223 */ /* 0x002fca0000000015 */
[----:B------:R0:W-:Y:S04]  /*0560*/  STG.E desc[UR16][R2.64], R19 ;  /* 0x0000001302007986 */ /* 0x0001e8000c101910 */
[----:B------:R-:W2:Y:S04]  /*0570*/  LDG.E R12, desc[UR16][R12.64] ;  /* 0x000000100c0c7981 */ /* 0x000ea8000c1e1900 */
[----:B------:R-:W2:Y:S01]  /*0580*/  LDG.E R6, desc[UR16][R8.64+0xc] ;  /* 0x00000c1008067981 */ /* 0x000ea2000c1e1900 */
[----:B------:R-:W-:-:S04]  /*0590*/  UIADD3 UR4, UPT, UPT, UR4, 0x8, URZ ;  /* 0x0000000804047890 */ /* 0x000fc8000fffe0ff */
[----:B------:R-:W-:Y:S01]  /*05a0*/  UISETP.NE.AND UP0, UPT, UR4, URZ, UPT ;  /* 0x000000ff0400728c */ /* 0x000fe2000bf05270 */
[----:B------:R-:W-:-:S04]  /*05b0*/  MOV R11, UR18 ;  /* 0x00000012000b7c02 */ /* 0x000fc80008000f00 */
[----:B------:R-:W-:Y:S01]  /*05c0*/  LEA R4, R11, R4, 0x3 ;  /* 0x000000040b047211 */ /* 0x000fe200078e18ff */
[----:B--2---:R-:W-:-:S05]  /*05d0*/  FFMA R7, R6, R12, R19 ;  /* 0x0000000c06077223 */ /* 0x004fca0000000013 */
[----:B------:R0:W-:Y:S01]  /*05e0*/  STG.E desc[UR16][R2.64], R7 ;  /* 0x0000000702007986 */ /* 0x0001e2000c101910 */
[----:B------:R-:W-:-:S04]  /*05f0*/  IADD3 R6, P0, PT, R8, 0x20, RZ ;  /* 0x0000002008067810 */ /* 0x000fc80007f1e0ff */
[----:B------:R-:W-:Y:S01]  /*0600*/  IADD3.X R9, PT, PT, RZ, R9, RZ, P0, !PT ;  /* 0x00000009ff097210 */ /* 0x000fe200007fe4ff */
[----:B------:R-:W-:Y:S08]  /*0610*/  BRA.U UP0, `(.L_x_1) ;  /* 0xfffffffd00147547 */ /* 0x000ff0000b83ffff */
[----:B------:R-:W-:-:S06]  /*0620*/  ULOP3.LUT UR4, UR18, 0x7ffffff8, URZ, 0xc0, !UPT ;  /* 0x7ffffff812047892 */ /* 0x000fcc000f8ec0ff */
[----:B------:R-:W-:-:S07]  /*0630*/  MOV R4, UR4 ;  /* 0x0000000400047c02 */ /* 0x000fce0008000f00 */
.L_x_0:
[----:B------:R-:W-:-:S06]  /*0640*/  ULOP3.LUT UR4, UR18, 0x7, URZ, 0xc0, !UPT ;  /* 0x0000000712047892 */ /* 0x000fcc000f8ec0ff */
[----:B------:R-:W-:-:S13]  /*0650*/  ISETP.NE.AND P0, PT, RZ, UR4, PT ;  /* 0x00000004ff007c0c */ /* 0x000fda000bf05270 */
[----:B------:R-:W-:Y:S05]  /*0660*/  @!P0 EXIT ;  /* 0x000000000000894d */ /* 0x000fea0003800000 */
[----:B------:R-:W-:Y:S02]  /*0670*/  UISETP.GE.U32.AND UP0, UPT, UR4, 0x4, UPT ;  /* 0x000000040400788c */ /* 0x000fe4000bf06070 */
[----:B------:R-:W-:-:S07]  /*0680*/  ULOP3.LUT UR4, UR18, 0x3, URZ, 0xc0, !UPT ;  /* 0x0000000312047892 */ /* 0x000fce000f8ec0ff */
[----:B------:R-:W-:Y:S05]  /*0690*/  BRA.U !UP0, `(.L_x_2) ;  /* 0x0000000108887547 */ /* 0x000fea000b800000 */
[----:B------:R-:W1:Y:S01]  /*06a0*/  LDC.64 R10, c[0x0][0x380] ;  /* 0x0000e000ff0a7b82 */ /* 0x000e620000000a00 */
[----:B------:R-:W-:Y:S01]  /*06b0*/  IADD3 R9, PT, PT, R5, R4, RZ ;  /* 0x0000000405097210 */ /* 0x000fe20007ffe0ff */
[----:B------:R-:W-:Y:S01]  /*06c0*/  IMAD R15, R4, UR18, R0 ;  /* 0x00000012040f7c24 */ /* 0x000fe2000f8e0200 */
[----:B------:R-:W2:Y:S05]  /*06d0*/  LDCU.64 UR6, c[0x0][0x380] ;  /* 0x00007000ff0677ac */ /* 0x000eaa0008000a00 */
[----:B------:R-:W3:Y:S01]  /*06e0*/  LDC.64 R12, c[0x0][0x388] ;  /* 0x0000e200ff0c7b82 */ /* 0x000ee20000000a00 */
[----:B-1----:R-:W-:-:S06]  /*06f0*/  IMAD.WIDE.U32 R10, R9, 0x4, R10 ;  /* 0x00000004090a7825 */ /* 0x002fcc00078e000a */
[----:B------:R-:W4:Y:S01]  /*0700*/  LDG.E R10, desc[UR16][R10.64] ;  /* 0x000000100a0a7981 */ /* 0x000f22000c1e1900 */
[----:B---3--:R-:W-:-:S05]  /*0710*/  IMAD.WIDE R12, R15, 0x4, R12 ;  /* 0x000000040f0c7825 */ /* 0x008fca00078e020c */
[----:B------:R-:W4:Y:S01]  /*0720*/  LDG.E R6, desc[UR16][R12.64] ;  /* 0x000000100c067981 */ /* 0x000f22000c1e1900 */
[----:B------:R-:W-:Y:S02]  /*0730*/  IADD3 R9, P0, PT, R5, R4, RZ ;  /* 0x0000000405097210 */ /* 0x000fe40007f1e0ff */
[----:B0-----:R-:W-:Y:S02]  /*0740*/  MOV R17, UR18 ;  /* 0x0000001200117c02 */ /* 0x001fe40008000f00 */
[----:B------:R-:W-:Y:S02]  /*0750*/  IADD3.X R14, PT, PT, RZ, RZ, RZ, P0, !PT ;  /* 0x000000ffff0e7210 */ /* 0x000fe400007fe4ff */
[----:B--2---:R-:W-:-:S04]  /*0760*/  LEA R8, P0, R9, UR6, 0x2 ;  /* 0x0000000609087c11 */ /* 0x004fc8000f8010ff */
[----:B------:R-:W-:Y:S01]  /*0770*/  LEA.HI.X R9, R9, UR7, R14, 0x2, P0 ;  /* 0x0000000709097c11 */ /* 0x000fe200080f140e */
[----:B----4-:R-:W-:Y:S01]  /*0780*/  FFMA R15, R10, R6, R7 ;  /* 0x000000060a0f7223 */ /* 0x010fe20000000007 */
[----:B------:R-:W-:-:S04]  /*0790*/  IMAD.WIDE.U32 R6, R17, 0x4, R12 ;  /* 0x0000000411067825 */ /* 0x000fc800078e000c */
[----:B------:R1:W-:Y:S04]  /*07a0*/  STG.E desc[UR16][R2.64], R15 ;  /* 0x0000000f02007986 */ /* 0x0003e8000c101910 */
[----:B------:R-:W2:Y:S04]  /*07b0*/  LDG.E R11, desc[UR16][R6.64] ;  /* 0x00000010060b7981 */ /* 0x000ea8000c1e1900 */
[----:B------:R-:W2:Y:S01]  /*07c0*/  LDG.E R10, desc[UR16][R8.64+0x4] ;  /* 0x00000410080a7981 */ /* 0x000ea2000c1e1900 */
[----:B------:R-:W-:Y:S02]  /*07d0*/  IMAD.U32 R13, RZ, RZ, UR18 ;  /* 0x00000012ff0d7e24 */ /* 0x000fe4000f8e00ff */
[----:B--2---:R-:W-:-:S02]  /*07e0*/  FFMA R17, R10, R11, R15 ;  /* 0x0000000b0a117223 */ /* 0x004fc4000000000f */
[----:B------:R-:W-:-:S03]  /*07f0*/  IMAD.WIDE.U32 R10, R13, 0x4, R6 ;  /* 0x000000040d0a7825 */ /* 0x000fc600078e0006 */
[----:B------:R1:W-:Y:S04]  /*0800*/  STG.E desc[UR16][R2.64], R17 ;  /* 0x0000001102007986 */ /* 0x0003e8000c101910 */
[----:B------:R-:W2:Y:S04]  /*0810*/  LDG.E R13, desc[UR16][R10.64] ;  /* 0x000000100a0d7981 */ /* 0x000ea8000c1e1900 */
[----:B------:R-:W2:Y:S01]  /*0820*/  LDG.E R12, desc[UR16][R8.64+0x8] ;  /* 0x00000810080c7981 */ /* 0x000ea2000c1e1900 */
[----:B------:R-:W-:Y:S01]  /*0830*/  MOV R21, UR18 ;  /* 0x0000001200157c02 */ /* 0x000fe20008000f00 */
[----:B--2---:R-:W-:-:S04]  /*0840*/  FFMA R19, R12, R13, R17 ;  /* 0x0000000d0c137223 */ /* 0x004fc80000000011 */
[----:B------:R-:W-:Y:S01]  /*0850*/  IMAD.WIDE.U32 R12, R21, 0x4, R10 ;  /* 0x00000004150c7825 */ /* 0x000fe200078e000a */
[----:B------:R1:W-:Y:S04]  /*0860*/  STG.E desc[UR16][R2.64], R19 ;  /* 0x0000001302007986 */ /* 0x0003e8000c101910 */
[----:B------:R-:W2:Y:S04]  /*0870*/  LDG.E R6, desc[UR16][R8.64+0xc] ;  /* 0x00000c1008067981 */ /* 0x000ea8000c1e1900 */
[----:B------:R-:W2:Y:S01]  /*0880*/  LDG.E R12, desc[UR16][R12.64] ;  /* 0x000000100c0c7981 */ /* 0x000ea2000c1e1900 */
[----:B------:R-:W-:Y:S01]  /*0890*/  IADD3 R4, PT, PT, R4, 0x4, RZ ;  /* 0x0000000404047810 */ /* 0x000fe20007ffe0ff */
[----:B--2---:R-:W-:-:S05]  /*08a0*/  FFMA R7, R6, R12, R19 ;  /* 0x0000000c06077223 */ /* 0x004fca0000000013 */
[----:B------:R1:W-:Y:S02]  /*08b0*/  STG.E desc[UR16][R2.64], R7 ;  /* 0x0000000702007986 */ /* 0x0003e4000c101910 */
.L_x_2:
[----:B------:R-:W-:-:S13]  /*08c0*/  ISETP.NE.AND P0, PT, RZ, UR4, PT ;  /* 0x00000004ff007c0c */ /* 0x000fda000bf05270 */
[----:B------:R-:W-:Y:S05]  /*08d0*/  @!P0 EXIT ;  /* 0x000000000000894d */ /* 0x000fea0003800000 */
[----:B------:R-:W-:-:S09]  /*08e0*/  UISETP.NE.AND UP0, UPT, UR4, 0x1, UPT ;  /* 0x000000010400788c */ /* 0x000fd2000bf05270 */
[----:B------:R-:W-:Y:S05]  /*08f0*/  BRA.U !UP0, `(.L_x_3) ;  /* 0x0000000108587547 */ /* 0x000fea000b800000 */
[----:B------:R-:W2:Y:S01]  /*0900*/  LDC.64 R8, c[0x0][0x380] ;  /* 0x0000e000ff087b82 */ /* 0x000ea20000000a00 */
[----:B------:R-:W-:Y:S01]  /*0910*/  IADD3 R11, PT, PT, R5, R4, RZ ;  /* 0x00000004050b7210 */ /* 0x000fe20007ffe0ff */
[----:B-1----:R-:W-:Y:S01]  /*0920*/  IMAD R15, R4, UR18, R0 ;  /* 0x00000012040f7c24 */ /* 0x002fe2000f8e0200 */
[----:B------:R-:W1:Y:S05]  /*0930*/  LDCU.64 UR4, c[0x0][0x380] ;  /* 0x00007000ff0477ac */ /* 0x000e6a0008000a00 */
[----:B------:R-:W3:Y:S01]  /*0940*/  LDC.64 R12, c[0x0][0x388] ;  /* 0x0000e200ff0c7b82 */ /* 0x000ee20000000a00 */
[----:B--2---:R-:W-:-:S06]  /*0950*/  IMAD.WIDE.U32 R10, R11, 0x4, R8 ;  /* 0x000000040b0a7825 */ /* 0x004fcc00078e0008 */
[----:B------:R-:W0:Y:S01]  /*0960*/  LDG.E R10, desc[UR16][R10.64] ;  /* 0x000000100a0a7981 */ /* 0x000e22000c1e1900 */
[----:B---3--:R-:W-:-:S05]  /*0970*/  IMAD.WIDE R12, R15, 0x4, R12 ;  /* 0x000000040f0c7825 */ /* 0x008fca00078e020c */
[----:B------:R-:W0:Y:S01]  /*0980*/  LDG.E R6, desc[UR16][R12.64] ;  /* 0x000000100c067981 */ /* 0x000e22000c1e1900 */
[----:B------:R-:W-:Y:S02]  /*0990*/  IADD3 R9, P0, PT, R5, R4, RZ ;  /* 0x0000000405097210 */ /* 0x000fe40007f1e0ff */
[----:B------:R-:W-:Y:S02]  /*09a0*/  MOV R15, UR18 ;  /* 0x00000012000f7c02 */ /* 0x000fe40008000f00 */
[----:B------:R-:W-:Y:S02]  /*09b0*/  IADD3.X R14, PT, PT, RZ, RZ, RZ, P0, !PT ;  /* 0x000000ffff0e7210 */ /* 0x000fe400007fe4ff */
[----:B-1----:R-:W-:-:S04]  /*09c0*/  LEA R8, P0, R9, UR4, 0x2 ;  /* 0x0000000409087c11 */ /* 0x002fc8000f8010ff */
[----:B------:R-:W-:Y:S01]  /*09d0*/  LEA.HI.X R9, R9, UR5, R14, 0x2, P0 ;  /* 0x0000000509097c11 */ /* 0x000fe200080f140e */
[----:B------:R-:W-:-:S04]  /*09e0*/  IMAD.WIDE.U32 R14, R15, 0x4, R12 ;  /* 0x000000040f0e7825 */ /* 0x000fc800078e000c */
[----:B0-----:R-:W-:-:S05]  /*09f0*/  FFMA R17, R10, R6, R7 ;  /* 0x000000060a117223 */ /* 0x001fca0000000007 */
[----:B------:R2:W-:Y:S04]  /*0a00*/  STG.E desc[UR16][R2.64], R17 ;  /* 0x0000001102007986 */ /* 0x0005e8000c101910 */
[----:B------:R-:W3:Y:S04]  /*0a10*/  LDG.E R14, desc[UR16][R14.64] ;  /* 0x000000100e0e7981 */ /* 0x000ee8000c1e1900 */
[----:B------:R-:W3:Y:S01]  /*0a20*/  LDG.E R8, desc[UR16][R8.64+0x4] ;  /* 0x0000041008087981 */ /* 0x000ee2000c1e1900 */
[----:B------:R-:W-:Y:S01]  /*0a30*/  IADD3 R4, PT, PT, R4, 0x2, RZ ;  /* 0x0000000204047810 */ /* 0x000fe20007ffe0ff */
[----:B---3--:R-:W-:-:S05]  /*0a40*/  FFMA R7, R8, R14, R17 ;  /* 0x0000000e08077223 */ /* 0x008fca0000000011 */
[----:B------:R2:W-:Y:S02]  /*0a50*/  STG.E desc[UR16][R2.64], R7 ;  /* 0x0000000702007986 */ /* 0x0005e4000c101910 */
.L_x_3:
[----:B------:R-:W-:-:S04]  /*0a60*/  ULOP3.LUT UR4, UR18, 0x1, URZ, 0xc0, !UPT ;  /* 0x0000000112047892 */ /* 0x000fc8000f8ec0ff */
[----:B------:R-:W-:-:S06]  /*0a70*/  UISETP.NE.U32.AND UP0, UPT, UR4, 0x1, UPT ;  /* 0x000000010400788c */ /* 0x000fcc000bf05070 */
[----:B------:R-:W-:-:S13]  /*0a80*/  PLOP3.LUT P0, PT, PT, PT, UP0, 0x80, 0x8 ;  /* 0x000000000008781c */ /* 0x000fda0003f0f008 */
[----:B------:R-:W-:Y:S05]  /*0a90*/  @P0 EXIT ;  /* 0x000000000000094d */ /* 0x000fea0003800000 */
[----:B------:R-:W3:Y:S01]  /*0aa0*/  LDC.64 R8, c[0x0][0x380] ;  /* 0x0000e000ff087b82 */ /* 0x000ee20000000a00 */
[----:B------:R-:W-:Y:S01]  /*0ab0*/  IADD3 R5, PT, PT, R5, R4, RZ ;  /* 0x0000000405057210 */ /* 0x000fe20007ffe0ff */
[----:B------:R-:W-:-:S06]  /*0ac0*/  IMAD R13, R4, UR18, R0 ;  /* 0x00000012040d7c24 */ /* 0x000fcc000f8e0200 */
[----:B------:R-:W4:Y:S01]  /*0ad0*/  LDC.64 R10, c[0x0][0x388] ;  /* 0x0000e200ff0a7b82 */ /* 0x000f220000000a00 */
[----:B---3--:R-:W-:-:S06]  /*0ae0*/  IMAD.WIDE.U32 R4, R5, 0x4, R8 ;  /* 0x0000000405047825 */ /* 0x008fcc00078e0008 */
[----:B------:R-:W0:Y:S01]  /*0af0*/  LDG.E R4, desc[UR16][R4.64] ;  /* 0x0000001004047981 */ /* 0x000e22000c1e1900 */
[----:B----4-:R-:W-:-:S06]  /*0b00*/  IMAD.WIDE R8, R13, 0x4, R10 ;  /* 0x000000040d087825 */ /* 0x010fcc00078e020a */
[----:B------:R-:W0:Y:S02]  /*0b10*/  LDG.E R8, desc[UR16][R8.64] ;  /* 0x0000001008087981 */ /* 0x000e24000c1e1900 */
[----:B012---:R-:W-:-:S05]  /*0b20*/  FFMA R7, R4, R8, R7 ;  /* 0x0000000804077223 */ /* 0x007fca0000000007 */
[----:B------:R-:W-:Y:S01]  /*0b30*/  STG.E desc[UR16][R2.64], R7 ;  /* 0x0000000702007986 */ /* 0x000fe2000c101910 */
[----:B------:R-:W-:Y:S05]  /*0b40*/  EXIT ;  /* 0x000000000000794d */ /* 0x000fea0003800000 */
.L_x_4:
[----:B------:R-:W-:-:S00]  /*0b50*/  BRA `(.L_x_4) ;  /* 0xfffffffc00fc7947 */ /* 0x000fc0000383ffff */
[----:B------:R-:W-:-:S00]  /*0b60*/  NOP ;  /* 0x0000000000007918 */ /* 0x000fc00000000000 */
        /* <DEDUP_REMOVED lines=9> */
.L_x_5:


//--------------------- .nv.shared.reserved.0     --------------------------
	.section	.nv.shared.reserved.0,"aw",@nobits
	.weak		__nv_reservedSMEM_offset_0_alias
	.size		__nv_reservedSMEM_offset_0_alias, 0, 64
	.other		__nv_reservedSMEM_offset_0_alias,@"STO_CUDA_RESERVED_SHARED STV_DEFAULT"
__nv_reservedSMEM_offset_0_alias:
	.zero		0
	.zero		64


//--------------------- .nv.constant0._Z15matrixMulKernelPfS_S_i --------------------------
	.section	.nv.constant0._Z15matrixMulKernelPfS_S_i,"a",@progbits
	.sectionflags	@""
	.align	4
.nv.constant0._Z15matrixMulKernelPfS_S_i:
	.zero		924


//--------------------- SYMBOLS --------------------------

	.type		.nv.reservedSmem.offset0,@object
	.size		.nv.reservedSmem.offset0,0x4
